//
// Generated by NVIDIA NVVM Compiler
//
// Compiler Build ID: CL-36424714
// Cuda compilation tools, release 13.0, V13.0.88
// Based on NVVM 20.0.0
//

.version 9.0
.target sm_100
.address_size 64

	// .globl	matrix_multiply_kernel

.visible .entry matrix_multiply_kernel(
	.param .u64 .ptr .align 1 matrix_multiply_kernel_param_0,
	.param .u64 .ptr .align 1 matrix_multiply_kernel_param_1,
	.param .u64 .ptr .align 1 matrix_multiply_kernel_param_2,
	.param .u32 matrix_multiply_kernel_param_3
)
{
	.reg .pred 	%p<10>;
	.reg .b32 	%r<40>;
	.reg .b32 	%f<67>;
	.reg .b64 	%rd<67>;

	ld.param.u64 	%rd14, [matrix_multiply_kernel_param_0];
	ld.param.u64 	%rd15, [matrix_multiply_kernel_param_1];
	ld.param.u32 	%r18, [matrix_multiply_kernel_param_3];
	cvta.to.global.u64 	%rd1, %rd15;
	cvta.to.global.u64 	%rd2, %rd14;
	mov.u32 	%r19, %ctaid.y;
	mov.u32 	%r20, %ntid.y;
	mov.u32 	%r21, %tid.y;
	mad.lo.s32 	%r1, %r19, %r20, %r21;
	mov.u32 	%r22, %ctaid.x;
	mov.u32 	%r23, %ntid.x;
	mov.u32 	%r24, %tid.x;
	mad.lo.s32 	%r2, %r22, %r23, %r24;
	max.s32 	%r25, %r1, %r2;
	setp.ge.s32 	%p1, %r25, %r18;
	@%p1 bra 	$L__BB0_13;
	mul.lo.s32 	%r3, %r18, %r1;
	and.b32  	%r4, %r18, 7;
	setp.lt.u32 	%p2, %r18, 8;
	mov.f32 	%f66, 0f00000000;
	mov.b32 	%r38, 0;
	@%p2 bra 	$L__BB0_4;
	and.b32  	%r38, %r18, 2147483640;
	neg.s32 	%r36, %r38;
	mul.wide.s32 	%rd16, %r18, 4;
	add.s64 	%rd3, %rd1, %rd16;
	shl.b32 	%r7, %r18, 3;
	mul.wide.s32 	%rd17, %r18, 8;
	add.s64 	%rd4, %rd1, %rd17;
	mul.wide.s32 	%rd18, %r18, 12;
	add.s64 	%rd5, %rd1, %rd18;
	mul.wide.s32 	%rd19, %r18, 16;
	add.s64 	%rd6, %rd1, %rd19;
	mul.wide.s32 	%rd20, %r18, 20;
	add.s64 	%rd7, %rd1, %rd20;
	mul.wide.s32 	%rd21, %r18, 24;
	add.s64 	%rd8, %rd1, %rd21;
	mul.wide.s32 	%rd22, %r18, 28;
	add.s64 	%rd9, %rd1, %rd22;
	mul.wide.u32 	%rd23, %r3, 4;
	add.s64 	%rd24, %rd23, %rd2;
	add.s64 	%rd66, %rd24, 16;
	mov.f32 	%f66, 0f00000000;
	mov.u32 	%r35, %r2;
$L__BB0_3:
	.pragma "nounroll";
	mul.wide.s32 	%rd25, %r35, 4;
	add.s64 	%rd26, %rd3, %rd25;
	add.s64 	%rd27, %rd4, %rd25;
	add.s64 	%rd28, %rd5, %rd25;
	add.s64 	%rd29, %rd6, %rd25;
	add.s64 	%rd30, %rd7, %rd25;
	add.s64 	%rd31, %rd8, %rd25;
	add.s64 	%rd32, %rd9, %rd25;
	add.s64 	%rd33, %rd1, %rd25;
	ld.global.f32 	%f16, [%rd66+-16];
	ld.global.f32 	%f17, [%rd33];
	fma.rn.f32 	%f18, %f16, %f17, %f66;
	ld.global.f32 	%f19, [%rd66+-12];
	ld.global.f32 	%f20, [%rd26];
	fma.rn.f32 	%f21, %f19, %f20, %f18;
	ld.global.f32 	%f22, [%rd66+-8];
	ld.global.f32 	%f23, [%rd27];
	fma.rn.f32 	%f24, %f22, %f23, %f21;
	ld.global.f32 	%f25, [%rd66+-4];
	ld.global.f32 	%f26, [%rd28];
	fma.rn.f32 	%f27, %f25, %f26, %f24;
	ld.global.f32 	%f28, [%rd66];
	ld.global.f32 	%f29, [%rd29];
	fma.rn.f32 	%f30, %f28, %f29, %f27;
	ld.global.f32 	%f31, [%rd66+4];
	ld.global.f32 	%f32, [%rd30];
	fma.rn.f32 	%f33, %f31, %f32, %f30;
	ld.global.f32 	%f34, [%rd66+8];
	ld.global.f32 	%f35, [%rd31];
	fma.rn.f32 	%f36, %f34, %f35, %f33;
	ld.global.f32 	%f37, [%rd66+12];
	ld.global.f32 	%f38, [%rd32];
	fma.rn.f32 	%f66, %f37, %f38, %f36;
	add.s32 	%r36, %r36, 8;
	add.s32 	%r35, %r35, %r7;
	add.s64 	%rd66, %rd66, 32;
	setp.ne.s32 	%p3, %r36, 0;
	@%p3 bra 	$L__BB0_3;
$L__BB0_4:
	setp.eq.s32 	%p4, %r4, 0;
	@%p4 bra 	$L__BB0_12;
	and.b32  	%r13, %r18, 3;
	setp.lt.u32 	%p5, %r4, 4;
	@%p5 bra 	$L__BB0_7;
	add.s32 	%r27, %r38, %r3;
	mul.wide.u32 	%rd34, %r27, 4;
	add.s64 	%rd35, %rd2, %rd34;
	ld.global.f32 	%f40, [%rd35];
	mad.lo.s32 	%r28, %r38, %r18, %r2;
	mul.wide.s32 	%rd36, %r28, 4;
	add.s64 	%rd37, %rd1, %rd36;
	ld.global.f32 	%f41, [%rd37];
	fma.rn.f32 	%f42, %f40, %f41, %f66;
	cvt.u64.u32 	%rd38, %r3;
	cvt.u64.u32 	%rd39, %r38;
	add.s64 	%rd40, %rd39, %rd38;
	shl.b64 	%rd41, %rd40, 2;
	add.s64 	%rd42, %rd2, %rd41;
	ld.global.f32 	%f43, [%rd42+4];
	mul.wide.s32 	%rd43, %r18, 4;
	add.s64 	%rd44, %rd37, %rd43;
	ld.global.f32 	%f44, [%rd44];
	fma.rn.f32 	%f45, %f43, %f44, %f42;
	ld.global.f32 	%f46, [%rd42+8];
	add.s64 	%rd45, %rd44, %rd43;
	ld.global.f32 	%f47, [%rd45];
	fma.rn.f32 	%f48, %f46, %f47, %f45;
	ld.global.f32 	%f49, [%rd42+12];
	add.s64 	%rd46, %rd45, %rd43;
	ld.global.f32 	%f50, [%rd46];
	fma.rn.f32 	%f66, %f49, %f50, %f48;
	add.s32 	%r38, %r38, 4;
$L__BB0_7:
	setp.eq.s32 	%p6, %r13, 0;
	@%p6 bra 	$L__BB0_12;
	setp.eq.s32 	%p7, %r13, 1;
	@%p7 bra 	$L__BB0_10;
	add.s32 	%r29, %r38, %r3;
	mul.wide.u32 	%rd47, %r29, 4;
	add.s64 	%rd48, %rd2, %rd47;
	ld.global.f32 	%f52, [%rd48];
	mad.lo.s32 	%r30, %r38, %r18, %r2;
	mul.wide.s32 	%rd49, %r30, 4;
	add.s64 	%rd50, %rd1, %rd49;
	ld.global.f32 	%f53, [%rd50];
	fma.rn.f32 	%f54, %f52, %f53, %f66;
	cvt.u64.u32 	%rd51, %r3;
	cvt.u64.u32 	%rd52, %r38;
	add.s64 	%rd53, %rd52, %rd51;
	shl.b64 	%rd54, %rd53, 2;
	add.s64 	%rd55, %rd2, %rd54;
	ld.global.f32 	%f55, [%rd55+4];
	mul.wide.s32 	%rd56, %r18, 4;
	add.s64 	%rd57, %rd50, %rd56;
	ld.global.f32 	%f56, [%rd57];
	fma.rn.f32 	%f66, %f55, %f56, %f54;
	add.s32 	%r38, %r38, 2;
$L__BB0_10:
	and.b32  	%r31, %r18, 1;
	setp.eq.b32 	%p8, %r31, 1;
	not.pred 	%p9, %p8;
	@%p9 bra 	$L__BB0_12;
	add.s32 	%r32, %r38, %r3;
	mul.wide.u32 	%rd58, %r32, 4;
	add.s64 	%rd59, %rd2, %rd58;
	ld.global.f32 	%f57, [%rd59];
	mad.lo.s32 	%r33, %r38, %r18, %r2;
	mul.wide.s32 	%rd60, %r33, 4;
	add.s64 	%rd61, %rd1, %rd60;
	ld.global.f32 	%f58, [%rd61];
	fma.rn.f32 	%f66, %f57, %f58, %f66;
$L__BB0_12:
	ld.param.u64 	%rd65, [matrix_multiply_kernel_param_2];
	add.s32 	%r34, %r3, %r2;
	cvta.to.global.u64 	%rd62, %rd65;
	mul.wide.s32 	%rd63, %r34, 4;
	add.s64 	%rd64, %rd62, %rd63;
	st.global.f32 	[%rd64], %f66;
$L__BB0_13:
	ret;

}


// ===== COMPILED SASS (sm_100) =====

	.target	sm_100

	.elftype	@"ET_EXEC"


//--------------------- .note.nv.tkinfo           --------------------------
	.section	.note.nv.tkinfo,"",@"SHT_NOTE"
	.sectionflags	@"SHF_NOTE_NV_TKINFO"
	.tkinfo
        /*0018*/ 	.word	0x00000002
        /*0030*/ 	.string	""
        /*0030*/ 	.string	"ptxas"
        /*0030*/ 	.string	"Cuda compilation tools, release 13.0, V13.0.88"
        /*0030*/ 	.string	"Build cuda_13.0.r13.0/compiler.36424714_0"
        /*0030*/ 	.string	"-arch sm_100 -m 64 "



//--------------------- .note.nv.cuinfo           --------------------------
	.section	.note.nv.cuinfo,"",@"SHT_NOTE"
	.sectionflags	@"SHF_NOTE_NV_CUINFO"
        /*0018*/ 	.short	0x0002
        /*001a*/ 	.short	0x0064
        /*001c*/ 	.short	0x0082
	.zero		2


//--------------------- .nv.info                  --------------------------
	.section	.nv.info,"",@"SHT_CUDA_INFO"
	.align	4


	//----- nvinfo : EIATTR_REGCOUNT
	.align		4
        /*0000*/ 	.byte	0x04, 0x2f
        /*0002*/ 	.short	(.L_1 - .L_0)
	.align		4
.L_0:
        /*0004*/ 	.word	index@(matrix_multiply_kernel)
        /*0008*/ 	.word	0x0000001e


	//----- nvinfo : EIATTR_FRAME_SIZE
	.align		4
.L_1:
        /*000c*/ 	.byte	0x04, 0x11
        /*000e*/ 	.short	(.L_3 - .L_2)
	.align		4
.L_2:
        /*0010*/ 	.word	index@(matrix_multiply_kernel)
        /*0014*/ 	.word	0x00000000


	//----- nvinfo : EIATTR_MIN_STACK_SIZE
	.align		4
.L_3:
        /*0018*/ 	.byte	0x04, 0x12
        /*001a*/ 	.short	(.L_5 - .L_4)
	.align		4
.L_4:
        /*001c*/ 	.word	index@(matrix_multiply_kernel)
        /*0020*/ 	.word	0x00000000
.L_5:


//--------------------- .nv.compat                --------------------------
	.section	.nv.compat,"",@"SHT_CUDA_COMPAT_INFO"
	.align	4
        /*0000*/ 	.byte	0x02, 0x09, 0x00, 0x00, 0x02, 0x02, 0x01, 0x00, 0x02, 0x05, 0x05, 0x00, 0x03, 0x07, 0x01, 0x01
        /*0010*/ 	.byte	0x02, 0x03, 0x00, 0x00, 0x02, 0x06, 0x01, 0x00, 0x04, 0x0b, 0x08, 0x00, 0x09, 0x00, 0x00, 0x00
        /*0020*/ 	.byte	0x00, 0x00, 0x00, 0x00


//--------------------- .nv.info.matrix_multiply_kernel --------------------------
	.section	.nv.info.matrix_multiply_kernel,"",@"SHT_CUDA_INFO"
	.sectionflags	@""
	.align	4


	//----- nvinfo : EIATTR_CUDA_API_VERSION
	.align		4
        /*0000*/ 	.byte	0x04, 0x37
        /*0002*/ 	.short	(.L_7 - .L_6)
.L_6:
        /*0004*/ 	.word	0x00000082


	//----- nvinfo : EIATTR_KPARAM_INFO
	.align		4
.L_7:
        /*0008*/ 	.byte	0x04, 0x17
        /*000a*/ 	.short	(.L_9 - .L_8)
.L_8:
        /*000c*/ 	.word	0x00000000
        /*0010*/ 	.short	0x0003
        /*0012*/ 	.short	0x0018
        /*0014*/ 	.byte	0x00, 0xf0, 0x11, 0x00


	//----- nvinfo : EIATTR_KPARAM_INFO
	.align		4
.L_9:
        /*0018*/ 	.byte	0x04, 0x17
        /*001a*/ 	.short	(.L_11 - .L_10)
.L_10:
        /*001c*/ 	.word	0x00000000
        /*0020*/ 	.short	0x0002
        /*0022*/ 	.short	0x0010
        /*0024*/ 	.byte	0x00, 0xf5, 0x21, 0x00


	//----- nvinfo : EIATTR_KPARAM_INFO
	.align		4
.L_11:
        /*0028*/ 	.byte	0x04, 0x17
        /*002a*/ 	.short	(.L_13 - .L_12)
.L_12:
        /*002c*/ 	.word	0x00000000
        /*0030*/ 	.short	0x0001
        /*0032*/ 	.short	0x0008
        /*0034*/ 	.byte	0x00, 0xf5, 0x21, 0x00


	//----- nvinfo : EIATTR_KPARAM_INFO
	.align		4
.L_13:
        /*0038*/ 	.byte	0x04, 0x17
        /*003a*/ 	.short	(.L_15 - .L_14)
.L_14:
        /*003c*/ 	.word	0x00000000
        /*0040*/ 	.short	0x0000
        /*0042*/ 	.short	0x0000
        /*0044*/ 	.byte	0x00, 0xf5, 0x21, 0x00


	//----- nvinfo : EIATTR_SPARSE_MMA_MASK
	.align		4
.L_15:
        /*0048*/ 	.byte	0x03, 0x50
        /*004a*/ 	.short	0x0000


	//----- nvinfo : EIATTR_MAXREG_COUNT
	.align		4
        /*004c*/ 	.byte	0x03, 0x1b
        /*004e*/ 	.short	0x00ff


	//----- nvinfo : EIATTR_MERCURY_ISA_VERSION
	.align		4
        /*0050*/ 	.byte	0x03, 0x5f
        /*0052*/ 	.short	0x0101


	//----- nvinfo : EIATTR_VRC_CTA_INIT_COUNT
	.align		4
        /*0054*/ 	.byte	0x02, 0x4a
	.zero		1
	.zero		1


	//----- nvinfo : EIATTR_EXIT_INSTR_OFFSETS
	.align		4
        /*0058*/ 	.byte	0x04, 0x1c
        /*005a*/ 	.short	(.L_17 - .L_16)


	//   ....[0]....
.L_16:
        /*005c*/ 	.word	0x000000c0


	//   ....[1]....
        /*0060*/ 	.word	0x00000a90


	//----- nvinfo : EIATTR_CBANK_PARAM_SIZE
	.align		4
.L_17:
        /*0064*/ 	.byte	0x03, 0x19
        /*0066*/ 	.short	0x001c


	//----- nvinfo : EIATTR_PARAM_CBANK
	.align		4
        /*0068*/ 	.byte	0x04, 0x0a
        /*006a*/ 	.short	(.L_19 - .L_18)
	.align		4
.L_18:
        /*006c*/ 	.word	index@(.nv.constant0.matrix_multiply_kernel)
        /*0070*/ 	.short	0x0380
        /*0072*/ 	.short	0x001c


	//----- nvinfo : EIATTR_SW_WAR
	.align		4
.L_19:
        /*0074*/ 	.byte	0x04, 0x36
        /*0076*/ 	.short	(.L_21 - .L_20)
.L_20:
        /*0078*/ 	.word	0x00000008
.L_21:


//--------------------- .nv.callgraph             --------------------------
	.section	.nv.callgraph,"",@"SHT_CUDA_CALLGRAPH"
	.align	4
	.sectionentsize	8
	.align		4
        /*0000*/ 	.word	0x00000000
	.align		4
        /*0004*/ 	.word	0xffffffff
	.align		4
        /*0008*/ 	.word	0x00000000
	.align		4
        /*000c*/ 	.word	0xfffffffe
	.align		4
        /*0010*/ 	.word	0x00000000
	.align		4
        /*0014*/ 	.word	0xfffffffd
	.align		4
        /*0018*/ 	.word	0x00000000
	.align		4
        /*001c*/ 	.word	0xfffffffc


//--------------------- .text.matrix_multiply_kernel --------------------------
	.section	.text.matrix_multiply_kernel,"ax",@progbits
	.align	128
        .global         matrix_multiply_kernel
        .type           matrix_multiply_kernel,@function
        .size           matrix_multiply_kernel,(.L_x_5 - matrix_multiply_kernel)
        .other          matrix_multiply_kernel,@"STO_CUDA_ENTRY STV_DEFAULT"
matrix_multiply_kernel:
.text.matrix_multiply_kernel:
[----:B------:R-:W-:Y:S01]  /*0000*/  LDC R1, c[0x0][0x37c] ;  /* 0x0000df00ff017b82 */ /* 0x000fe20000000800 */
[----:B------:R-:W0:Y:S07]  /*0010*/  S2R R0, SR_TID.Y ;  /* 0x0000000000007919 */ /* 0x000e2e0000002200 */
[----:B------:R-:W0:Y:S01]  /*0020*/  S2UR UR4, SR_CTAID.Y ;  /* 0x00000000000479c3 */ /* 0x000e220000002600 */
[----:B------:R-:W1:Y:S01]  /*0030*/  LDCU UR20, c[0x0][0x398] ;  /* 0x00007300ff1477ac */ /* 0x000e620008000800 */
[----:B------:R-:W2:Y:S06]  /*0040*/  S2R R3, SR_TID.X ;  /* 0x0000000000037919 */ /* 0x000eac0000002100 */
[----:B------:R-:W0:Y:S08]  /*0050*/  LDC R13, c[0x0][0x364] ;  /* 0x0000d900ff0d7b82 */ /* 0x000e300000000800 */
[----:B------:R-:W2:Y:S08]  /*0060*/  S2UR UR5, SR_CTAID.X ;  /* 0x00000000000579c3 */ /* 0x000eb00000002500 */
[----:B------:R-:W2:Y:S01]  /*0070*/  LDC R2, c[0x0][0x360] ;  /* 0x0000d800ff027b82 */ /* 0x000ea20000000800 */
[----:B0-----:R-:W-:-:S02]  /*0080*/  IMAD R13, R13, UR4, R0 ;  /* 0x000000040d0d7c24 */ /* 0x001fc4000f8e0200 */
[----:B--2---:R-:W-:-:S05]  /*0090*/  IMAD R0, R2, UR5, R3 ;  /* 0x0000000502007c24 */ /* 0x004fca000f8e0203 */
[----:B------:R-:W-:-:S04]  /*00a0*/  VIMNMX R2, PT, PT, R13, R0, !PT ;  /* 0x000000000d027248 */ /* 0x000fc80007fe0100 */
[----:B-1----:R-:W-:-:S13]  /*00b0*/  ISETP.GE.AND P0, PT, R2, UR20, PT ;  /* 0x0000001402007c0c */ /* 0x002fda000bf06270 */
[----:B------:R-:W-:Y:S05]  /*00c0*/  @P0 EXIT ;  /* 0x000000000000094d */ /* 0x000fea0003800000 */
[----:B------:R-:W-:Y:S01]  /*00d0*/  UISETP.GE.U32.AND UP0, UPT, UR20, 0x8, UPT ;  /* 0x000000081400788c */ /* 0x000fe2000bf06070 */
[----:B------:R-:W-:Y:S02]  /*00e0*/  HFMA2 R12, -RZ, RZ, 0, 0 ;  /* 0x00000000ff0c7431 */ /* 0x000fe400000001ff */
[----:B------:R-:W-:Y:S01]  /*00f0*/  IMAD R13, R13, UR20, RZ ;  /* 0x000000140d0d7c24 */ /* 0x000fe2000f8e02ff */
[----:B------:R-:W-:Y:S01]  /*0100*/  UMOV UR4, URZ ;  /* 0x000000ff00047c82 */ /* 0x000fe20008000000 */
[----:B------:R-:W0:Y:S04]  /*0110*/  LDCU.64 UR18, c[0x0][0x358] ;  /* 0x00006b00ff1277ac */ /* 0x000e280008000a00 */
[----:B------:R-:W-:Y:S05]  /*0120*/  BRA.U !UP0, `(.L_x_0) ;  /* 0x0000000508047547 */ /* 0x000fea000b800000 */
[----:B------:R-:W1:Y:S01]  /*0130*/  LDCU.128 UR24, c[0x0][0x380] ;  /* 0x00007000ff1877ac */ /* 0x000e620008000c00 */
[----:B------:R-:W-:Y:S02]  /*0140*/  MOV R12, RZ ;  /* 0x000000ff000c7202 */ /* 0x000fe40000000f00 */
[----:B------:R-:W-:Y:S01]  /*0150*/  MOV R14, R0 ;  /* 0x00000000000e7202 */ /* 0x000fe20000000f00 */
[----:B------:R-:W-:-:S04]  /*0160*/  ULOP3.LUT UR4, UR20, 0x7ffffff8, URZ, 0xc0, !UPT ;  /* 0x7ffffff814047892 */ /* 0x000fc8000f8ec0ff */
[----:B------:R-:W-:Y:S01]  /*0170*/  UIADD3 UR5, UPT, UPT, -UR4, URZ, URZ ;  /* 0x000000ff04057290 */ /* 0x000fe2000fffe1ff */
[----:B-1----:R-:W-:Y:S01]  /*0180*/  MOV R2, UR24 ;  /* 0x0000001800027c02 */ /* 0x002fe20008000f00 */
[----:B------:R-:W-:Y:S01]  /*0190*/  UIMAD.WIDE UR6, UR20, 0x8, UR26 ;  /* 0x00000008140678a5 */ /* 0x000fe2000f8e021a */
[----:B------:R-:W-:Y:S01]  /*01a0*/  MOV R3, UR25 ;  /* 0x0000001900037c02 */ /* 0x000fe20008000f00 */
[----:B------:R-:W-:Y:S02]  /*01b0*/  UIMAD.WIDE UR8, UR20, 0xc, UR26 ;  /* 0x0000000c140878a5 */ /* 0x000fe4000f8e021a */
[----:B------:R-:W-:Y:S01]  /*01c0*/  UIMAD.WIDE UR10, UR20, 0x10, UR26 ;  /* 0x00000010140a78a5 */ /* 0x000fe2000f8e021a */
[----:B------:R-:W-:Y:S01]  /*01d0*/  IMAD.WIDE.U32 R2, R13, 0x4, R2 ;  /* 0x000000040d027825 */ /* 0x000fe200078e0002 */
[----:B------:R-:W-:Y:S02]  /*01e0*/  UIMAD.WIDE UR12, UR20, 0x14, UR26 ;  /* 0x00000014140c78a5 */ /* 0x000fe4000f8e021a */
[----:B------:R-:W-:Y:S01]  /*01f0*/  UIMAD.WIDE UR14, UR20, 0x18, UR26 ;  /* 0x00000018140e78a5 */ /* 0x000fe2000f8e021a */
[----:B------:R-:W-:Y:S01]  /*0200*/  IADD3 R2, P0, PT, R2, 0x10, RZ ;  /* 0x0000001002027810 */ /* 0x000fe20007f1e0ff */
[----:B------:R-:W-:-:S03]  /*0210*/  UIMAD.WIDE UR16, UR20, 0x1c, UR26 ;  /* 0x0000001c141078a5 */ /* 0x000fc6000f8e021a */
[----:B------:R-:W-:-:S09]  /*0220*/  IADD3.X R3, PT, PT, RZ, R3, RZ, P0, !PT ;  /* 0x00000003ff037210 */ /* 0x000fd200007fe4ff */
.L_x_1:
[----:B------:R-:W-:Y:S01]  /*0230*/  UIMAD.WIDE UR22, UR20, 0x4, UR26 ;  /* 0x00000004141678a5 */ /* 0x000fe2000f8e021a */
[----:B------:R-:W-:Y:S02]  /*0240*/  IMAD.MOV.U32 R23, RZ, RZ, 0x4 ;  /* 0x00000004ff177424 */ /* 0x000fe400078e00ff */
[----:B------:R-:W-:Y:S01]  /*0250*/  HFMA2 R11, -RZ, RZ, 0, 2.384185791015625e-07 ;  /* 0x00000004ff0b7431 */ /* 0x000fe200000001ff */
[----:B------:R-:W-:Y:S01]  /*0260*/  MOV R25, 0x4 ;  /* 0x0000000400197802 */ /* 0x000fe20000000f00 */
[----:B0-----:R-:W2:Y:S01]  /*0270*/  LDG.E R21, desc[UR18][R2.64+-0x10] ;  /* 0xfffff01202157981 */ /* 0x001ea2000c1e1900 */
[C---:B------:R-:W-:Y:S01]  /*0280*/  IMAD.WIDE R22, R14.reuse, R23, UR26 ;  /* 0x0000001a0e167e25 */ /* 0x040fe2000f8e0217 */
[----:B------:R-:W-:Y:S02]  /*0290*/  MOV R8, UR22 ;  /* 0x0000001600087c02 */ /* 0x000fe40008000f00 */
[----:B------:R-:W-:Y:S01]  /*02a0*/  MOV R9, UR23 ;  /* 0x0000001700097c02 */ /* 0x000fe20008000f00 */
[----:B------:R-:W3:Y:S02]  /*02b0*/  LDG.E R19, desc[UR18][R2.64+-0xc] ;  /* 0xfffff41202137981 */ /* 0x000ee4000c1e1900 */
[----:B------:R-:W-:-:S02]  /*02c0*/  IMAD.WIDE R8, R14, 0x4, R8 ;  /* 0x000000040e087825 */ /* 0x000fc400078e0208 */
[----:B------:R-:W2:Y:S01]  /*02d0*/  LDG.E R22, desc[UR18][R22.64] ;  /* 0x0000001216167981 */ /* 0x000ea2000c1e1900 */
[----:B------:R-:W-:Y:S01]  /*02e0*/  MOV R5, 0x4 ;  /* 0x0000000400057802 */ /* 0x000fe20000000f00 */
[C---:B------:R-:W-:Y:S02]  /*02f0*/  IMAD.WIDE R24, R14.reuse, R25, UR6 ;  /* 0x000000060e187e25 */ /* 0x040fe4000f8e0219 */
[----:B------:R0:W3:Y:S02]  /*0300*/  LDG.E R20, desc[UR18][R8.64] ;  /* 0x0000001208147981 */ /* 0x0000e4000c1e1900 */
[----:B------:R-:W-:Y:S02]  /*0310*/  IMAD.WIDE R10, R14, R11, UR8 ;  /* 0x000000080e0a7e25 */ /* 0x000fe4000f8e020b */
[----:B------:R-:W4:Y:S04]  /*0320*/  LDG.E R18, desc[UR18][R24.64] ;  /* 0x0000001218127981 */ /* 0x000f28000c1e1900 */
[----:B------:R-:W4:Y:S01]  /*0330*/  LDG.E R17, desc[UR18][R2.64+-0x8] ;  /* 0xfffff81202117981 */ /* 0x000f22000c1e1900 */
[----:B0-----:R-:W-:-:S02]  /*0340*/  HFMA2 R9, -RZ, RZ, 0, 2.384185791015625e-07 ;  /* 0x00000004ff097431 */ /* 0x001fc400000001ff */
[----:B------:R-:W-:Y:S01]  /*0350*/  IMAD.MOV.U32 R7, RZ, RZ, 0x4 ;  /* 0x00000004ff077424 */ /* 0x000fe200078e00ff */
[----:B------:R0:W5:Y:S01]  /*0360*/  LDG.E R16, desc[UR18][R10.64] ;  /* 0x000000120a107981 */ /* 0x000162000c1e1900 */
[----:B------:R-:W-:-:S03]  /*0370*/  IMAD.WIDE R4, R14, R5, UR10 ;  /* 0x0000000a0e047e25 */ /* 0x000fc6000f8e0205 */
[----:B------:R-:W5:Y:S01]  /*0380*/  LDG.E R15, desc[UR18][R2.64+-0x4] ;  /* 0xfffffc12020f7981 */ /* 0x000f62000c1e1900 */
[C---:B------:R-:W-:Y:S01]  /*0390*/  IMAD.WIDE R6, R14.reuse, R7, UR12 ;  /* 0x0000000c0e067e25 */ /* 0x040fe2000f8e0207 */
[----:B------:R-:W-:Y:S02]  /*03a0*/  MOV R27, 0x4 ;  /* 0x00000004001b7802 */ /* 0x000fe40000000f00 */
[----:B------:R1:W5:Y:S01]  /*03b0*/  LDG.E R4, desc[UR18][R4.64] ;  /* 0x0000001204047981 */ /* 0x000362000c1e1900 */
[----:B------:R-:W-:-:S03]  /*03c0*/  IMAD.WIDE R8, R14, R9, UR14 ;  /* 0x0000000e0e087e25 */ /* 0x000fc6000f8e0209 */
[----:B------:R-:W5:Y:S01]  /*03d0*/  LDG.E R23, desc[UR18][R2.64] ;  /* 0x0000001202177981 */ /* 0x000f62000c1e1900 */
[----:B0-----:R-:W-:-:S03]  /*03e0*/  IMAD.WIDE R10, R14, R27, UR16 ;  /* 0x000000100e0a7e25 */ /* 0x001fc6000f8e021b */
[----:B------:R-:W5:Y:S04]  /*03f0*/  LDG.E R7, desc[UR18][R6.64] ;  /* 0x0000001206077981 */ /* 0x000f68000c1e1900 */
[----:B------:R-:W5:Y:S04]  /*0400*/  LDG.E R24, desc[UR18][R2.64+0x4] ;  /* 0x0000041202187981 */ /* 0x000f68000c1e1900 */
[----:B------:R-:W5:Y:S04]  /*0410*/  LDG.E R8, desc[UR18][R8.64] ;  /* 0x0000001208087981 */ /* 0x000f68000c1e1900 */
[----:B------:R-:W5:Y:S04]  /*0420*/  LDG.E R25, desc[UR18][R2.64+0x8] ;  /* 0x0000081202197981 */ /* 0x000f68000c1e1900 */
[----:B------:R-:W5:Y:S04]  /*0430*/  LDG.E R10, desc[UR18][R10.64] ;  /* 0x000000120a0a7981 */ /* 0x000f68000c1e1900 */
[----:B------:R0:W5:Y:S01]  /*0440*/  LDG.E R27, desc[UR18][R2.64+0xc] ;  /* 0x00000c12021b7981 */ /* 0x000162000c1e1900 */
[----:B------:R-:W-:-:S04]  /*0450*/  UIADD3 UR5, UPT, UPT, UR5, 0x8, URZ ;  /* 0x0000000805057890 */ /* 0x000fc8000fffe0ff */
[----:B------:R-:W-:Y:S01]  /*0460*/  UISETP.NE.AND UP0, UPT, UR5, URZ, UPT ;  /* 0x000000ff0500728c */ /* 0x000fe2000bf05270 */
[----:B-1----:R-:W-:Y:S02]  /*0470*/  MOV R5, UR20 ;  /* 0x0000001400057c02 */ /* 0x002fe40008000f00 */
[----:B0-----:R-:W-:Y:S02]  /*0480*/  IADD3 R2, P0, PT, R2, 0x20, RZ ;  /* 0x0000002002027810 */ /* 0x001fe40007f1e0ff */
[----:B------:R-:W-:Y:S02]  /*0490*/  LEA R14, R5, R14, 0x3 ;  /* 0x0000000e050e7211 */ /* 0x000fe400078e18ff */
[----:B------:R-:W-:Y:S01]  /*04a0*/  IADD3.X R3, PT, PT, RZ, R3, RZ, P0, !PT ;  /* 0x00000003ff037210 */ /* 0x000fe200007fe4ff */
[----:B--2---:R-:W-:-:S04]  /*04b0*/  FFMA R22, R21, R22, R12 ;  /* 0x0000001615167223 */ /* 0x004fc8000000000c */
[----:B---3--:R-:W-:-:S04]  /*04c0*/  FFMA R20, R19, R20, R22 ;  /* 0x0000001413147223 */ /* 0x008fc80000000016 */
[----:B----4-:R-:W-:-:S04]  /*04d0*/  FFMA R18, R17, R18, R20 ;  /* 0x0000001211127223 */ /* 0x010fc80000000014 */
[----:B-----5:R-:W-:-:S04]  /*04e0*/  FFMA R16, R15, R16, R18 ;  /* 0x000000100f107223 */ /* 0x020fc80000000012 */
[----:B------:R-:W-:-:S04]  /*04f0*/  FFMA R23, R23, R4, R16 ;  /* 0x0000000417177223 */ /* 0x000fc80000000010 */
[----:B------:R-:W-:-:S04]  /*0500*/  FFMA R24, R24, R7, R23 ;  /* 0x0000000718187223 */ /* 0x000fc80000000017 */
[----:B------:R-:W-:-:S04]  /*0510*/  FFMA R8, R25, R8, R24 ;  /* 0x0000000819087223 */ /* 0x000fc80000000018 */
[----:B------:R-:W-:Y:S01]  /*0520*/  FFMA R12, R27, R10, R8 ;  /* 0x0000000a1b0c7223 */ /* 0x000fe20000000008 */
[----:B------:R-:W-:Y:S06]  /*0530*/  BRA.U UP0, `(.L_x_1) ;  /* 0xfffffffd003c7547 */ /* 0x000fec000b83ffff */
.L_x_0:
[----:B------:R-:W-:-:S04]  /*0540*/  ULOP3.LUT UR6, UR20, 0x7, URZ, 0xc0, !UPT ;  /* 0x0000000714067892 */ /* 0x000fc8000f8ec0ff */
[----:B------:R-:W-:-:S09]  /*0550*/  UISETP.NE.AND UP0, UPT, UR6, URZ, UPT ;  /* 0x000000ff0600728c */ /* 0x000fd2000bf05270 */
[----:B------:R-:W-:Y:S05]  /*0560*/  BRA.U !UP0, `(.L_x_2) ;  /* 0x0000000508387547 */ /* 0x000fea000b800000 */
[----:B------:R-:W-:Y:S02]  /*0570*/  UISETP.GE.U32.AND UP0, UPT, UR6, 0x4, UPT ;  /* 0x000000040600788c */ /* 0x000fe4000bf06070 */
[----:B------:R-:W-:-:S04]  /*0580*/  ULOP3.LUT UR5, UR20, 0x3, URZ, 0xc0, !UPT ;  /* 0x0000000314057892 */ /* 0x000fc8000f8ec0ff */
[----:B------:R-:W-:-:S03]  /*0590*/  UISETP.NE.AND UP1, UPT, UR5, URZ, UPT ;  /* 0x000000ff0500728c */ /* 0x000fc6000bf25270 */
[----:B------:R-:W-:Y:S08]  /*05a0*/  BRA.U !UP0, `(.L_x_3) ;  /* 0x00000001087c7547 */ /* 0x000ff0000b800000 */
[----:B------:R-:W1:Y:S01]  /*05b0*/  LDC.64 R6, c[0x0][0x388] ;  /* 0x0000e200ff067b82 */ /* 0x000e620000000a00 */
[----:B------:R-:W2:Y:S01]  /*05c0*/  LDCU.64 UR6, c[0x0][0x380] ;  /* 0x00007000ff0677ac */ /* 0x000ea20008000a00 */
[----:B------:R-:W-:Y:S01]  /*05d0*/  IMAD.U32 R9, RZ, RZ, UR4 ;  /* 0x00000004ff097e24 */ /* 0x000fe2000f8e00ff */
[C---:B------:R-:W-:Y:S02]  /*05e0*/  IADD3 R3, PT, PT, R13.reuse, UR4, RZ ;  /* 0x000000040d037c10 */ /* 0x040fe4000fffe0ff */
[----:B------:R-:W-:Y:S01]  /*05f0*/  IADD3 R10, P0, PT, R13, UR4, RZ ;  /* 0x000000040d0a7c10 */ /* 0x000fe2000ff1e0ff */
[----:B------:R-:W-:Y:S01]  /*0600*/  IMAD R9, R9, UR20, R0 ;  /* 0x0000001409097c24 */ /* 0x000fe2000f8e0200 */
[----:B------:R-:W-:Y:S01]  /*0610*/  MOV R11, UR20 ;  /* 0x00000014000b7c02 */ /* 0x000fe20008000f00 */
[----:B------:R-:W3:Y:S01]  /*0620*/  LDC.64 R4, c[0x0][0x380] ;  /* 0x0000e000ff047b82 */ /* 0x000ee20000000a00 */
[----:B------:R-:W-:Y:S01]  /*0630*/  MOV R15, UR20 ;  /* 0x00000014000f7c02 */ /* 0x000fe20008000f00 */
[----:B-1----:R-:W-:Y:S01]  /*0640*/  IMAD.WIDE R6, R9, 0x4, R6 ;  /* 0x0000000409067825 */ /* 0x002fe200078e0206 */
[----:B------:R-:W-:-:S05]  /*0650*/  MOV R9, UR20 ;  /* 0x0000001400097c02 */ /* 0x000fca0008000f00 */
[----:B------:R-:W-:Y:S02]  /*0660*/  IMAD.WIDE R8, R9, 0x4, R6 ;  /* 0x0000000409087825 */ /* 0x000fe400078e0206 */
[----:B0-----:R-:W4:Y:S02]  /*0670*/  LDG.E R6, desc[UR18][R6.64] ;  /* 0x0000001206067981 */ /* 0x001f24000c1e1900 */
[----:B---3--:R-:W-:Y:S01]  /*0680*/  IMAD.WIDE.U32 R4, R3, 0x4, R4 ;  /* 0x0000000403047825 */ /* 0x008fe200078e0004 */
[----:B------:R-:W-:Y:S01]  /*0690*/  IADD3.X R3, PT, PT, RZ, RZ, RZ, P0, !PT ;  /* 0x000000ffff037210 */ /* 0x000fe200007fe4ff */
[----:B------:R-:W3:Y:S01]  /*06a0*/  LDG.E R17, desc[UR18][R8.64] ;  /* 0x0000001208117981 */ /* 0x000ee2000c1e1900 */
[----:B--2---:R-:W-:-:S03]  /*06b0*/  LEA R2, P0, R10, UR6, 0x2 ;  /* 0x000000060a027c11 */ /* 0x004fc6000f8010ff */
[----:B------:R-:W4:Y:S01]  /*06c0*/  LDG.E R5, desc[UR18][R4.64] ;  /* 0x0000001204057981 */ /* 0x000f22000c1e1900 */
[----:B------:R-:W-:Y:S01]  /*06d0*/  LEA.HI.X R3, R10, UR7, R3, 0x2, P0 ;  /* 0x000000070a037c11 */ /* 0x000fe200080f1403 */
[----:B------:R-:W-:-:S04]  /*06e0*/  IMAD.WIDE R10, R11, 0x4, R8 ;  /* 0x000000040b0a7825 */ /* 0x000fc800078e0208 */
[----:B------:R-:W3:Y:S01]  /*06f0*/  LDG.E R16, desc[UR18][R2.64+0x4] ;  /* 0x0000041202107981 */ /* 0x000ee2000c1e1900 */
[----:B------:R-:W-:-:S03]  /*0700*/  IMAD.WIDE R14, R15, 0x4, R10 ;  /* 0x000000040f0e7825 */ /* 0x000fc600078e020a */
[----:B------:R-:W2:Y:S04]  /*0710*/  LDG.E R19, desc[UR18][R10.64] ;  /* 0x000000120a137981 */ /* 0x000ea8000c1e1900 */
[----:B------:R-:W2:Y:S04]  /*0720*/  LDG.E R18, desc[UR18][R2.64+0x8] ;  /* 0x0000081202127981 */ /* 0x000ea8000c1e1900 */
[----:B------:R-:W5:Y:S04]  /*0730*/  LDG.E R20, desc[UR18][R2.64+0xc] ;  /* 0x00000c1202147981 */ /* 0x000f68000c1e1900 */
[----:B------:R-:W5:Y:S01]  /*0740*/  LDG.E R14, desc[UR18][R14.64] ;  /* 0x000000120e0e7981 */ /* 0x000f62000c1e1900 */
[----:B------:R-:W-:Y:S01]  /*0750*/  UIADD3 UR4, UPT, UPT, UR4, 0x4, URZ ;  /* 0x0000000404047890 */ /* 0x000fe2000fffe0ff */
[----:B----4-:R-:W-:-:S04]  /*0760*/  FFMA R5, R5, R6, R12 ;  /* 0x0000000605057223 */ /* 0x010fc8000000000c */
[----:B---3--:R-:W-:-:S04]  /*0770*/  FFMA R5, R16, R17, R5 ;  /* 0x0000001110057223 */ /* 0x008fc80000000005 */
[----:B--2---:R-:W-:-:S04]  /*0780*/  FFMA R5, R18, R19, R5 ;  /* 0x0000001312057223 */ /* 0x004fc80000000005 */
[----:B-----5:R-:W-:-:S07]  /*0790*/  FFMA R12, R20, R14, R5 ;  /* 0x0000000e140c7223 */ /* 0x020fce0000000005 */
.L_x_3:
[----:B------:R-:W-:Y:S05]  /*07a0*/  BRA.U !UP1, `(.L_x_2) ;  /* 0x0000000109a87547 */ /* 0x000fea000b800000 */
[----:B------:R-:W-:Y:S01]  /*07b0*/  UISETP.NE.AND UP0, UPT, UR5, 0x1, UPT ;  /* 0x000000010500788c */ /* 0x000fe2000bf05270 */
[----:B------:R-:W-:Y:S01]  /*07c0*/  MOV R7, UR4 ;  /* 0x0000000400077c02 */ /* 0x000fe20008000f00 */
[----:B------:R-:W-:Y:S02]  /*07d0*/  ULOP3.LUT UR5, UR20, 0x1, URZ, 0xc0, !UPT ;  /* 0x0000000114057892 */ /* 0x000fe4000f8ec0ff */
[----:B------:R-:W-:Y:S02]  /*07e0*/  MOV R15, UR20 ;  /* 0x00000014000f7c02 */ /* 0x000fe40008000f00 */
[----:B------:R-:W-:Y:S01]  /*07f0*/  UISETP.NE.U32.AND UP1, UPT, UR5, 0x1, UPT ;  /* 0x000000010500788c */ /* 0x000fe2000bf25070 */
[----:B------:R-:W-:-:S04]  /*0800*/  PLOP3.LUT P1, PT, PT, PT, UP0, 0x80, 0x8 ;  /* 0x000000000008781c */ /* 0x000fc80003f2f008 */
[----:B------:R-:W1:Y:S01]  /*0810*/  @UP0 LDCU.128 UR8, c[0x0][0x380] ;  /* 0x00007000ff0807ac */ /* 0x000e620008000c00 */
[----:B------:R-:W-:Y:S01]  /*0820*/  PLOP3.LUT P0, PT, PT, PT, UP1, 0x80, 0x8 ;  /* 0x000000000008781c */ /* 0x000fe20003f0f018 */
[----:B------:R-:W2:Y:S04]  /*0830*/  @UP0 LDCU.64 UR6, c[0x0][0x380] ;  /* 0x00007000ff0607ac */ /* 0x000ea80008000a00 */
[----:B------:R-:W3:Y:S03]  /*0840*/  @!UP1 LDCU.128 UR12, c[0x0][0x380] ;  /* 0x00007000ff0c97ac */ /* 0x000ee60008000c00 */
[C---:B------:R-:W-:Y:S02]  /*0850*/  @P1 IADD3 R3, PT, PT, R13.reuse, UR4, RZ ;  /* 0x000000040d031c10 */ /* 0x040fe4000fffe0ff */
[----:B------:R-:W-:Y:S01]  /*0860*/  @P1 IADD3 R6, P2, PT, R13, UR4, RZ ;  /* 0x000000040d061c10 */ /* 0x000fe2000ff5e0ff */
[----:B------:R-:W-:Y:S01]  /*0870*/  @UP0 UIADD3 UR4, UPT, UPT, UR4, 0x2, URZ ;  /* 0x0000000204040890 */ /* 0x000fe2000fffe0ff */
[----:B-1----:R-:W-:Y:S01]  /*0880*/  MOV R11, UR9 ;  /* 0x00000009000b7c02 */ /* 0x002fe20008000f00 */
[----:B------:R-:W-:Y:S01]  /*0890*/  IMAD.U32 R10, RZ, RZ, UR8 ;  /* 0x00000008ff0a7e24 */ /* 0x000fe2000f8e00ff */
[----:B------:R-:W-:-:S02]  /*08a0*/  MOV R4, UR10 ;  /* 0x0000000a00047c02 */ /* 0x000fc40008000f00 */
[----:B------:R-:W-:Y:S01]  /*08b0*/  MOV R5, UR11 ;  /* 0x0000000b00057c02 */ /* 0x000fe20008000f00 */
[----:B------:R-:W-:-:S04]  /*08c0*/  @P1 IMAD.WIDE.U32 R10, R3, 0x4, R10 ;  /* 0x00000004030a1825 */ /* 0x000fc800078e000a */
[----:B------:R-:W-:Y:S01]  /*08d0*/  @P1 IMAD R3, R7, UR20, R0 ;  /* 0x0000001407031c24 */ /* 0x000fe2000f8e0200 */
[----:B------:R-:W-:Y:S01]  /*08e0*/  @P1 IADD3.X R7, PT, PT, RZ, RZ, RZ, P2, !PT ;  /* 0x000000ffff071210 */ /* 0x000fe200017fe4ff */
[----:B------:R-:W-:Y:S01]  /*08f0*/  IMAD.U32 R19, RZ, RZ, UR4 ;  /* 0x00000004ff137e24 */ /* 0x000fe2000f8e00ff */
[C---:B--2---:R-:W-:Y:S01]  /*0900*/  @P1 LEA R2, P2, R6.reuse, UR6, 0x2 ;  /* 0x0000000606021c11 */ /* 0x044fe2000f8410ff */
[----:B------:R-:W-:Y:S01]  /*0910*/  @P1 IMAD.WIDE R4, R3, 0x4, R4 ;  /* 0x0000000403041825 */ /* 0x000fe200078e0204 */
[----:B------:R-:W-:Y:S01]  /*0920*/  @!P0 IADD3 R17, PT, PT, R13, UR4, RZ ;  /* 0x000000040d118c10 */ /* 0x000fe2000fffe0ff */
[----:B0-----:R-:W2:Y:S01]  /*0930*/  @P1 LDG.E R11, desc[UR18][R10.64] ;  /* 0x000000120a0b1981 */ /* 0x001ea2000c1e1900 */
[----:B------:R-:W-:Y:S01]  /*0940*/  @P1 LEA.HI.X R3, R6, UR7, R7, 0x2, P2 ;  /* 0x0000000706031c11 */ /* 0x000fe200090f1407 */
[----:B------:R-:W-:Y:S01]  /*0950*/  @!P0 IMAD R19, R19, UR20, R0 ;  /* 0x0000001413138c24 */ /* 0x000fe2000f8e0200 */
[----:B---3--:R-:W-:Y:S01]  /*0960*/  MOV R6, UR12 ;  /* 0x0000000c00067c02 */ /* 0x008fe20008000f00 */
[----:B------:R-:W-:Y:S01]  /*0970*/  @P1 IMAD.WIDE R14, R15, 0x4, R4 ;  /* 0x000000040f0e1825 */ /* 0x000fe200078e0204 */
[----:B------:R-:W-:Y:S01]  /*0980*/  MOV R7, UR13 ;  /* 0x0000000d00077c02 */ /* 0x000fe20008000f00 */
[----:B------:R-:W2:Y:S01]  /*0990*/  @P1 LDG.E R4, desc[UR18][R4.64] ;  /* 0x0000001204041981 */ /* 0x000ea2000c1e1900 */
[----:B------:R-:W-:-:S02]  /*09a0*/  MOV R8, UR14 ;  /* 0x0000000e00087c02 */ /* 0x000fc40008000f00 */
[----:B------:R-:W-:Y:S01]  /*09b0*/  MOV R9, UR15 ;  /* 0x0000000f00097c02 */ /* 0x000fe20008000f00 */
[----:B------:R-:W-:Y:S01]  /*09c0*/  @!P0 IMAD.WIDE.U32 R6, R17, 0x4, R6 ;  /* 0x0000000411068825 */ /* 0x000fe200078e0006 */
[----:B------:R-:W3:Y:S03]  /*09d0*/  @P1 LDG.E R14, desc[UR18][R14.64] ;  /* 0x000000120e0e1981 */ /* 0x000ee6000c1e1900 */
[----:B------:R-:W-:Y:S01]  /*09e0*/  @!P0 IMAD.WIDE R8, R19, 0x4, R8 ;  /* 0x0000000413088825 */ /* 0x000fe200078e0208 */
[----:B------:R-:W3:Y:S04]  /*09f0*/  @P1 LDG.E R2, desc[UR18][R2.64+0x4] ;  /* 0x0000041202021981 */ /* 0x000ee8000c1e1900 */
[----:B------:R-:W4:Y:S04]  /*0a00*/  @!P0 LDG.E R7, desc[UR18][R6.64] ;  /* 0x0000001206078981 */ /* 0x000f28000c1e1900 */
[----:B------:R-:W4:Y:S01]  /*0a10*/  @!P0 LDG.E R8, desc[UR18][R8.64] ;  /* 0x0000001208088981 */ /* 0x000f22000c1e1900 */
[----:B--2---:R-:W-:-:S04]  /*0a20*/  @P1 FFMA R11, R11, R4, R12 ;  /* 0x000000040b0b1223 */ /* 0x004fc8000000000c */
[----:B---3--:R-:W-:-:S04]  /*0a30*/  @P1 FFMA R12, R2, R14, R11 ;  /* 0x0000000e020c1223 */ /* 0x008fc8000000000b */
[----:B----4-:R-:W-:-:S07]  /*0a40*/  @!P0 FFMA R12, R7, R8, R12 ;  /* 0x00000008070c8223 */ /* 0x010fce000000000c */
.L_x_2:
[----:B------:R-:W1:Y:S01]  /*0a50*/  LDC.64 R2, c[0x0][0x390] ;  /* 0x0000e400ff027b82 */ /* 0x000e620000000a00 */
[----:B------:R-:W-:-:S05]  /*0a60*/  IADD3 R13, PT, PT, R0, R13, RZ ;  /* 0x0000000d000d7210 */ /* 0x000fca0007ffe0ff */
[----:B-1----:R-:W-:-:S05]  /*0a70*/  IMAD.WIDE R2, R13, 0x4, R2 ;  /* 0x000000040d027825 */ /* 0x002fca00078e0202 */
[----:B0-----:R-:W-:Y:S01]  /*0a80*/  STG.E desc[UR18][R2.64], R12 ;  /* 0x0000000c02007986 */ /* 0x001fe2000c101912 */
[----:B------:R-:W-:Y:S05]  /*0a90*/  EXIT ;  /* 0x000000000000794d */ /* 0x000fea0003800000 */
.L_x_4:
[----:B------:R-:W-:-:S00]  /*0aa0*/  BRA `(.L_x_4) ;  /* 0xfffffffc00fc7947 */ /* 0x000fc0000383ffff */
[----:B------:R-:W-:-:S00]  /*0ab0*/  NOP ;  /* 0x0000000000007918 */ /* 0x000fc00000000000 */
        /* <DEDUP_REMOVED lines=12> */
.L_x_5:


//--------------------- .nv.shared.reserved.0     --------------------------
	.section	.nv.shared.reserved.0,"aw",@nobits
	.weak		__nv_reservedSMEM_offset_0_alias
	.size		__nv_reservedSMEM_offset_0_alias, 0, 64
	.other		__nv_reservedSMEM_offset_0_alias,@"STO_CUDA_RESERVED_SHARED STV_DEFAULT"
__nv_reservedSMEM_offset_0_alias:
	.zero		0
	.zero		64


//--------------------- .nv.constant0.matrix_multiply_kernel --------------------------
	.section	.nv.constant0.matrix_multiply_kernel,"a",@progbits
	.sectionflags	@""
	.align	4
.nv.constant0.matrix_multiply_kernel:
	.zero		924


//--------------------- SYMBOLS --------------------------

	.type		.nv.reservedSmem.offset0,@object
	.size		.nv.reservedSmem.offset0,0x4
